	.headerflags	@"EF_CUDA_TEXMODE_UNIFIED EF_CUDA_64BIT_ADDRESS EF_CUDA_ACCELERATORS EF_CUDA_SM90 EF_CUDA_VIRTUAL_SM(EF_CUDA_SM90)"
	.elftype	@"ET_EXEC"


//--------------------- .nv.info                  --------------------------
	.section	.nv.info,"",@"SHT_CUDA_INFO"
	.align	4


	//----- nvinfo : EIATTR_REGCOUNT
	.align		4
        /*0000*/ 	.byte	0x04, 0x2f
        /*0002*/ 	.short	(.L_3 - .L_2)
	.align		4
.L_2:
        /*0004*/ 	.word	index@(triton_poi_fused__native_batch_norm_legit_no_training_mul_softplus_tanh_5)
        /*0008*/ 	.word	0x00000012


	//----- nvinfo : EIATTR_MIN_STACK_SIZE
	.align		4
.L_3:
        /*000c*/ 	.byte	0x04, 0x12
        /*000e*/ 	.short	(.L_5 - .L_4)
	.align		4
.L_4:
        /*0010*/ 	.word	index@(triton_poi_fused__native_batch_norm_legit_no_training_mul_softplus_tanh_5)
        /*0014*/ 	.word	0x00000000


	//----- nvinfo : EIATTR_FRAME_SIZE
	.align		4
.L_5:
        /*0018*/ 	.byte	0x04, 0x11
        /*001a*/ 	.short	(.L_7 - .L_6)
	.align		4
.L_6:
        /*001c*/ 	.word	index@(triton_poi_fused__native_batch_norm_legit_no_training_mul_softplus_tanh_5)
        /*0020*/ 	.word	0x00000000


	//----- nvinfo : EIATTR_MIN_STACK_SIZE
	.align		4
.L_7:
        /*0024*/ 	.byte	0x04, 0x12
        /*0026*/ 	.short	(.L_9 - .L_8)
	.align		4
.L_8:
        /*0028*/ 	.word	index@(triton_poi_fused__native_batch_norm_legit_no_training_mul_softplus_tanh_5)
        /*002c*/ 	.word	0x00000000
.L_9:


//--------------------- .nv.info.triton_poi_fused__native_batch_norm_legit_no_training_mul_softplus_tanh_5 --------------------------
	.section	.nv.info.triton_poi_fused__native_batch_norm_legit_no_training_mul_softplus_tanh_5,"",@"SHT_CUDA_INFO"
	.sectionflags	@""
	.align	4


	//----- nvinfo : EIATTR_CUDA_API_VERSION
	.align		4
        /*0000*/ 	.byte	0x04, 0x37
        /*0002*/ 	.short	(.L_11 - .L_10)
.L_10:
        /*0004*/ 	.word	0x0000007c


	//----- nvinfo : EIATTR_KPARAM_INFO
	.align		4
.L_11:
        /*0008*/ 	.byte	0x04, 0x17
        /*000a*/ 	.short	(.L_13 - .L_12)
.L_12:
        /*000c*/ 	.word	0x00000000
        /*0010*/ 	.short	0x0006
        /*0012*/ 	.short	0x0030
        /*0014*/ 	.byte	0x00, 0xf0, 0x11, 0x00


	//----- nvinfo : EIATTR_KPARAM_INFO
	.align		4
.L_13:
        /*0018*/ 	.byte	0x04, 0x17
        /*001a*/ 	.short	(.L_15 - .L_14)
.L_14:
        /*001c*/ 	.word	0x00000000
        /*0020*/ 	.short	0x0005
        /*0022*/ 	.short	0x0028
        /*0024*/ 	.byte	0x00, 0xf4, 0x21, 0x00


	//----- nvinfo : EIATTR_KPARAM_INFO
	.align		4
.L_15:
        /*0028*/ 	.byte	0x04, 0x17
        /*002a*/ 	.short	(.L_17 - .L_16)
.L_16:
        /*002c*/ 	.word	0x00000000
        /*0030*/ 	.short	0x0004
        /*0032*/ 	.short	0x0020
        /*0034*/ 	.byte	0x00, 0xf4, 0x21, 0x00


	//----- nvinfo : EIATTR_KPARAM_INFO
	.align		4
.L_17:
        /*0038*/ 	.byte	0x04, 0x17
        /*003a*/ 	.short	(.L_19 - .L_18)
.L_18:
        /*003c*/ 	.word	0x00000000
        /*0040*/ 	.short	0x0003
        /*0042*/ 	.short	0x0018
        /*0044*/ 	.byte	0x00, 0xf4, 0x21, 0x00


	//----- nvinfo : EIATTR_KPARAM_INFO
	.align		4
.L_19:
        /*0048*/ 	.byte	0x04, 0x17
        /*004a*/ 	.short	(.L_21 - .L_20)
.L_20:
        /*004c*/ 	.word	0x00000000
        /*0050*/ 	.short	0x0002
        /*0052*/ 	.short	0x0010
        /*0054*/ 	.byte	0x00, 0xf4, 0x21, 0x00


	//----- nvinfo : EIATTR_KPARAM_INFO
	.align		4
.L_21:
        /*0058*/ 	.byte	0x04, 0x17
        /*005a*/ 	.short	(.L_23 - .L_22)
.L_22:
        /*005c*/ 	.word	0x00000000
        /*0060*/ 	.short	0x0001
        /*0062*/ 	.short	0x0008
        /*0064*/ 	.byte	0x00, 0xf4, 0x21, 0x00


	//----- nvinfo : EIATTR_KPARAM_INFO
	.align		4
.L_23:
        /*0068*/ 	.byte	0x04, 0x17
        /*006a*/ 	.short	(.L_25 - .L_24)
.L_24:
        /*006c*/ 	.word	0x00000000
        /*0070*/ 	.short	0x0000
        /*0072*/ 	.short	0x0000
        /*0074*/ 	.byte	0x00, 0xf4, 0x21, 0x00


	//----- nvinfo : EIATTR_SPARSE_MMA_MASK
	.align		4
.L_25:
        /*0078*/ 	.byte	0x03, 0x50
        /*007a*/ 	.short	0x0000


	//----- nvinfo : EIATTR_MAXREG_COUNT
	.align		4
        /*007c*/ 	.byte	0x03, 0x1b
        /*007e*/ 	.short	0x00ff


	//----- nvinfo : EIATTR_EXIT_INSTR_OFFSETS
	.align		4
        /*0080*/ 	.byte	0x04, 0x1c
        /*0082*/ 	.short	(.L_27 - .L_26)


	//   ....[0]....
.L_26:
        /*0084*/ 	.word	0x00000b20


	//----- nvinfo : EIATTR_REQNTID
	.align		4
.L_27:
        /*0088*/ 	.byte	0x04, 0x10
        /*008a*/ 	.short	(.L_29 - .L_28)
.L_28:
        /*008c*/ 	.word	0x00000100
        /*0090*/ 	.word	0x00000001
        /*0094*/ 	.word	0x00000001


	//----- nvinfo : EIATTR_CRS_STACK_SIZE
	.align		4
.L_29:
        /*0098*/ 	.byte	0x04, 0x1e
        /*009a*/ 	.short	(.L_31 - .L_30)
.L_30:
        /*009c*/ 	.word	0x00000000


	//----- nvinfo : EIATTR_CBANK_PARAM_SIZE
	.align		4
.L_31:
        /*00a0*/ 	.byte	0x03, 0x19
        /*00a2*/ 	.short	0x0034


	//----- nvinfo : EIATTR_PARAM_CBANK
	.align		4
        /*00a4*/ 	.byte	0x04, 0x0a
        /*00a6*/ 	.short	(.L_33 - .L_32)
	.align		4
.L_32:
        /*00a8*/ 	.word	index@(.nv.constant0.triton_poi_fused__native_batch_norm_legit_no_training_mul_softplus_tanh_5)
        /*00ac*/ 	.short	0x0210
        /*00ae*/ 	.short	0x0034


	//----- nvinfo : EIATTR_SW_WAR
	.align		4
.L_33:
        /*00b0*/ 	.byte	0x04, 0x36
        /*00b2*/ 	.short	(.L_35 - .L_34)
.L_34:
        /*00b4*/ 	.word	0x00000008
.L_35:


//--------------------- .nv.callgraph             --------------------------
	.section	.nv.callgraph,"",@"SHT_CUDA_CALLGRAPH"
	.align	4
	.sectionentsize	8
	.align		4
        /*0000*/ 	.word	0x00000000
	.align		4
        /*0004*/ 	.word	0xffffffff
	.align		4
        /*0008*/ 	.word	0x00000000
	.align		4
        /*000c*/ 	.word	0xfffffffe
	.align		4
        /*0010*/ 	.word	0x00000000
	.align		4
        /*0014*/ 	.word	0xfffffffd
	.align		4
        /*0018*/ 	.word	0x00000000
	.align		4
        /*001c*/ 	.word	0xfffffffc


//--------------------- .nv.constant4             --------------------------
	.section	.nv.constant4,"a",@progbits
	.align	8
	.align		8
.nv.constant4:
        /*0000*/ 	.dword	_$_str
	.align		8
        /*0008*/ 	.dword	_$_str_$_2


//--------------------- .text.triton_poi_fused__native_batch_norm_legit_no_training_mul_softplus_tanh_5 --------------------------
	.section	.text.triton_poi_fused__native_batch_norm_legit_no_training_mul_softplus_tanh_5,"ax",@progbits
	.align	128
        .global         triton_poi_fused__native_batch_norm_legit_no_training_mul_softplus_tanh_5
        .type           triton_poi_fused__native_batch_norm_legit_no_training_mul_softplus_tanh_5,@function
        .size           triton_poi_fused__native_batch_norm_legit_no_training_mul_softplus_tanh_5,(.L_x_11 - triton_poi_fused__native_batch_norm_legit_no_training_mul_softplus_tanh_5)
        .other          triton_poi_fused__native_batch_norm_legit_no_training_mul_softplus_tanh_5,@"STO_CUDA_ENTRY STV_DEFAULT"
triton_poi_fused__native_batch_norm_legit_no_training_mul_softplus_tanh_5:
.text.triton_poi_fused__native_batch_norm_legit_no_training_mul_softplus_tanh_5:
[----:B------:R-:W0:Y:S01]  /*0000*/  LDC R1, c[0x0][0x28] ;  /* 0x00000a00ff017b82 */ /* 0x000e220000000800 */
[----:B------:R-:W1:Y:S07]  /*0010*/  S2R R0, SR_TID.X ;  /* 0x0000000000007919 */ /* 0x000e6e0000002100 */
[----:B------:R-:W2:Y:S01]  /*0020*/  LDC.64 R4, c[0x0][0x228] ;  /* 0x00008a00ff047b82 */ /* 0x000ea20000000a00 */
[----:B------:R-:W-:Y:S01]  /*0030*/  ULDC.64 UR4, c[0x0][0x208] ;  /* 0x0000820000047ab9 */ /* 0x000fe20000000a00 */
[----:B------:R-:W3:Y:S06]  /*0040*/  S2R R7, SR_CTAID.X ;  /* 0x0000000000077919 */ /* 0x000eec0000002500 */
[----:B------:R-:W4:Y:S08]  /*0050*/  LDC.64 R8, c[0x0][0x220] ;  /* 0x00008800ff087b82 */ /* 0x000f300000000a00 */
[----:B------:R-:W5:Y:S08]  /*0060*/  LDC.64 R10, c[0x0][0x230] ;  /* 0x00008c00ff0a7b82 */ /* 0x000f700000000a00 */
[----:B------:R-:W5:Y:S01]  /*0070*/  LDC.64 R12, c[0x0][0x238] ;  /* 0x00008e00ff0c7b82 */ /* 0x000f620000000a00 */
[----:B-1----:R-:W-:-:S02]  /*0080*/  SHF.L.U32 R0, R0, 0x1, RZ ;  /* 0x0000000100007819 */ /* 0x002fc400000006ff */
[----:B---3--:R-:W-:Y:S02]  /*0090*/  SHF.R.S32.HI R3, RZ, 0x16, R7 ;  /* 0x00000016ff037819 */ /* 0x008fe40000011407 */
[----:B------:R-:W-:Y:S02]  /*00a0*/  LOP3.LUT R0, R0, 0x1fe, RZ, 0xc0, !PT ;  /* 0x000001fe00007812 */ /* 0x000fe400078ec0ff */
[----:B------:R-:W-:Y:S02]  /*00b0*/  SGXT R3, R3, 0x1 ;  /* 0x000000010303781a */ /* 0x000fe40000000200 */
[----:B------:R-:W-:Y:S02]  /*00c0*/  LEA R2, R7, R0, 0x9 ;  /* 0x0000000007027211 */ /* 0x000fe400078e48ff */
[----:B------:R-:W1:Y:S02]  /*00d0*/  LDC.64 R6, c[0x0][0x218] ;  /* 0x00008600ff067b82 */ /* 0x000e640000000a00 */
[----:B------:R-:W-:-:S04]  /*00e0*/  LEA.HI R3, R3, R2, RZ, 0x6 ;  /* 0x0000000203037211 */ /* 0x000fc800078f30ff */
[----:B------:R-:W-:-:S04]  /*00f0*/  LOP3.LUT R3, R3, 0xffffffc0, RZ, 0xc0, !PT ;  /* 0xffffffc003037812 */ /* 0x000fc800078ec0ff */
[----:B------:R-:W-:-:S05]  /*0100*/  IADD3 R3, R2, -R3, RZ ;  /* 0x8000000302037210 */ /* 0x000fca0007ffe0ff */
[----:B--2---:R-:W-:-:S06]  /*0110*/  IMAD.WIDE R4, R3, 0x4, R4 ;  /* 0x0000000403047825 */ /* 0x004fcc00078e0204 */
[----:B------:R-:W2:Y:S01]  /*0120*/  LDG.E.EL.64 R4, desc[UR4][R4.64] ;  /* 0x0000000404047981 */ /* 0x000ea2000c2e1b00 */
[----:B----4-:R-:W-:-:S04]  /*0130*/  IMAD.WIDE R8, R3, 0x4, R8 ;  /* 0x0000000403087825 */ /* 0x010fc800078e0208 */
[----:B-1----:R-:W-:Y:S02]  /*0140*/  IMAD.WIDE R6, R2, 0x4, R6 ;  /* 0x0000000402067825 */ /* 0x002fe400078e0206 */
[----:B------:R-:W3:Y:S02]  /*0150*/  LDG.E.EL.64 R8, desc[UR4][R8.64] ;  /* 0x0000000408087981 */ /* 0x000ee4000c2e1b00 */
[C---:B-----5:R-:W-:Y:S02]  /*0160*/  IMAD.WIDE R10, R3.reuse, 0x4, R10 ;  /* 0x00000004030a7825 */ /* 0x060fe400078e020a */
[----:B------:R-:W3:Y:S02]  /*0170*/  LDG.E.64 R6, desc[UR4][R6.64] ;  /* 0x0000000406067981 */ /* 0x000ee4000c1e1b00 */
[----:B0-----:R-:W-:Y:S02]  /*0180*/  IMAD.WIDE R12, R3, 0x4, R12 ;  /* 0x00000004030c7825 */ /* 0x001fe400078e020c */
[----:B------:R-:W4:Y:S04]  /*0190*/  LDG.E.EL.64 R10, desc[UR4][R10.64] ;  /* 0x000000040a0a7981 */ /* 0x000f28000c2e1b00 */
[----:B------:R-:W4:Y:S01]  /*01a0*/  LDG.E.EL.64 R12, desc[UR4][R12.64] ;  /* 0x000000040c0c7981 */ /* 0x000f22000c2e1b00 */
[----:B------:R-:W-:Y:S01]  /*01b0*/  HFMA2.MMA R0, -RZ, RZ, 1.625, 0 ;  /* 0x3e800000ff007435 */ /* 0x000fe200000001ff */
[----:B------:R-:W-:Y:S01]  /*01c0*/  BSSY B0, `(.L_x_0) ;  /* 0x0000057000007945 */ /* 0x000fe20003800000 */
[----:B--2---:R-:W-:Y:S01]  /*01d0*/  FADD R4, R4, 9.9999997473787516356e-06 ;  /* 0x3727c5ac04047421 */ /* 0x004fe20000000000 */
[----:B------:R-:W-:-:S03]  /*01e0*/  FADD R5, R5, 9.9999997473787516356e-06 ;  /* 0x3727c5ac05057421 */ /* 0x000fc60000000000 */
[----:B------:R-:W0:Y:S08]  /*01f0*/  MUFU.SQRT R3, R4 ;  /* 0x0000000400037308 */ /* 0x000e300000002000 */
[----:B------:R-:W1:Y:S01]  /*0200*/  MUFU.SQRT R14, R5 ;  /* 0x00000005000e7308 */ /* 0x000e620000002000 */
[C---:B0-----:R-:W-:Y:S02]  /*0210*/  FSETP.GT.AND P0, PT, R3.reuse, 8.50705917302346158658e+37, PT ;  /* 0x7e8000000300780b */ /* 0x041fe40003f04000 */
[----:B------:R-:W-:-:S02]  /*0220*/  FSETP.GEU.AND P2, PT, R3, 1.175494350822287508e-38, PT ;  /* 0x008000000300780b */ /* 0x000fc40003f4e000 */
[C---:B-1----:R-:W-:Y:S02]  /*0230*/  FSETP.GT.AND P1, PT, R14.reuse, 8.50705917302346158658e+37, PT ;  /* 0x7e8000000e00780b */ /* 0x042fe40003f24000 */
[----:B------:R-:W-:-:S07]  /*0240*/  FSETP.GEU.AND P3, PT, R14, 1.175494350822287508e-38, PT ;  /* 0x008000000e00780b */ /* 0x000fce0003f6e000 */
[----:B------:R-:W-:-:S04]  /*0250*/  @P0 FMUL R3, R3, 0.25 ;  /* 0x3e80000003030820 */ /* 0x000fc80000400000 */
[----:B------:R-:W-:Y:S01]  /*0260*/  @!P2 FMUL R3, R3, 16777216 ;  /* 0x4b8000000303a820 */ /* 0x000fe20000400000 */
[----:B------:R-:W-:-:S04]  /*0270*/  @P1 FMUL R14, R14, 0.25 ;  /* 0x3e8000000e0e1820 */ /* 0x000fc80000400000 */
[----:B------:R-:W-:Y:S01]  /*0280*/  @!P3 FMUL R14, R14, 16777216 ;  /* 0x4b8000000e0eb820 */ /* 0x000fe20000400000 */
[----:B------:R-:W0:Y:S01]  /*0290*/  MUFU.RCP R3, R3 ;  /* 0x0000000300037308 */ /* 0x000e220000001000 */
[----:B------:R-:W-:-:S07]  /*02a0*/  FSEL R4, R0, 1, P0 ;  /* 0x3f80000000047808 */ /* 0x000fce0000000000 */
[----:B------:R-:W1:Y:S01]  /*02b0*/  MUFU.RCP R14, R14 ;  /* 0x0000000e000e7308 */ /* 0x000e620000001000 */
[----:B------:R-:W-:Y:S01]  /*02c0*/  FSEL R15, R0, 1, P1 ;  /* 0x3f800000000f7808 */ /* 0x000fe20000800000 */
[----:B------:R-:W-:Y:S01]  /*02d0*/  @!P2 FMUL R4, R4, 16777216 ;  /* 0x4b8000000404a820 */ /* 0x000fe20000400000 */
[----:B---3--:R-:W-:-:S03]  /*02e0*/  FADD R6, R6, -R8 ;  /* 0x8000000806067221 */ /* 0x008fc60000000000 */
[----:B------:R-:W-:Y:S01]  /*02f0*/  @!P3 FMUL R15, R15, 16777216 ;  /* 0x4b8000000f0fb820 */ /* 0x000fe20000400000 */
[----:B0-----:R-:W-:Y:S01]  /*0300*/  FMUL R5, R3, R4 ;  /* 0x0000000403057220 */ /* 0x001fe20000400000 */
[----:B------:R-:W-:-:S03]  /*0310*/  FADD R7, R7, -R9 ;  /* 0x8000000907077221 */ /* 0x000fc60000000000 */
[----:B------:R-:W-:Y:S01]  /*0320*/  FMUL R5, R6, R5 ;  /* 0x0000000506057220 */ /* 0x000fe20000400000 */
[----:B-1----:R-:W-:-:S03]  /*0330*/  FMUL R4, R14, R15 ;  /* 0x0000000f0e047220 */ /* 0x002fc60000400000 */
[----:B----4-:R-:W-:Y:S01]  /*0340*/  FFMA R10, R10, R5, R12 ;  /* 0x000000050a0a7223 */ /* 0x010fe2000000000c */
[----:B------:R-:W-:-:S03]  /*0350*/  FMUL R4, R7, R4 ;  /* 0x0000000407047220 */ /* 0x000fc60000400000 */
[----:B------:R-:W-:Y:S01]  /*0360*/  FMUL R5, R10, 1.4426950216293334961 ;  /* 0x3fb8aa3b0a057820 */ /* 0x000fe20000400000 */
[----:B------:R-:W-:-:S04]  /*0370*/  FFMA R11, R11, R4, R13 ;  /* 0x000000040b0b7223 */ /* 0x000fc8000000000d */
[----:B------:R-:W-:Y:S01]  /*0380*/  FMUL R7, R11, 1.4426950216293334961 ;  /* 0x3fb8aa3b0b077820 */ /* 0x000fe20000400000 */
[----:B------:R-:W-:-:S04]  /*0390*/  FSETP.GEU.AND P0, PT, R5, -126, PT ;  /* 0xc2fc00000500780b */ /* 0x000fc80003f0e000 */
[----:B------:R-:W-:-:S09]  /*03a0*/  FSETP.GEU.AND P1, PT, R7, -126, PT ;  /* 0xc2fc00000700780b */ /* 0x000fd20003f2e000 */
[----:B------:R-:W-:-:S04]  /*03b0*/  @!P0 FMUL R5, R5, 0.5 ;  /* 0x3f00000005058820 */ /* 0x000fc80000400000 */
[----:B------:R-:W-:Y:S01]  /*03c0*/  @!P1 FMUL R7, R7, 0.5 ;  /* 0x3f00000007079820 */ /* 0x000fe20000400000 */
[----:B------:R-:W0:Y:S08]  /*03d0*/  MUFU.EX2 R3, R5 ;  /* 0x0000000500037308 */ /* 0x000e300000000800 */
[----:B------:R-:W1:Y:S01]  /*03e0*/  MUFU.EX2 R4, R7 ;  /* 0x0000000700047308 */ /* 0x000e620000000800 */
[----:B0-----:R-:W-:-:S04]  /*03f0*/  @!P0 FMUL R3, R3, R3 ;  /* 0x0000000303038220 */ /* 0x001fc80000400000 */
[----:B------:R-:W-:Y:S01]  /*0400*/  FADD.FTZ.RZ R6, R3, 1 ;  /* 0x3f80000003067421 */ /* 0x000fe2000001c000 */
[----:B-1----:R-:W-:-:S04]  /*0410*/  @!P1 FMUL R4, R4, R4 ;  /* 0x0000000404049220 */ /* 0x002fc80000400000 */
[----:B------:R-:W-:Y:S01]  /*0420*/  IADD3 R6, R6, -0x3f400000, RZ ;  /* 0xc0c0000006067810 */ /* 0x000fe20007ffe0ff */
[----:B------:R-:W-:-:S03]  /*0430*/  FADD.FTZ.RZ R8, R4, 1 ;  /* 0x3f80000004087421 */ /* 0x000fc6000001c000 */
[----:B------:R-:W-:Y:S02]  /*0440*/  LOP3.LUT R6, R6, 0xff800000, RZ, 0xc0, !PT ;  /* 0xff80000006067812 */ /* 0x000fe400078ec0ff */
[----:B------:R-:W-:Y:S02]  /*0450*/  IADD3 R8, R8, -0x3f400000, RZ ;  /* 0xc0c0000008087810 */ /* 0x000fe40007ffe0ff */
[----:B------:R-:W-:Y:S02]  /*0460*/  IADD3 R9, -R6, 0x40800000, RZ ;  /* 0x4080000006097810 */ /* 0x000fe40007ffe1ff */
[----:B------:R-:W-:-:S04]  /*0470*/  LOP3.LUT R5, R8, 0xff800000, RZ, 0xc0, !PT ;  /* 0xff80000008057812 */ /* 0x000fc800078ec0ff */
[----:B------:R-:W-:Y:S01]  /*0480*/  IADD3 R13, -R5, 0x40800000, RZ ;  /* 0x40800000050d7810 */ /* 0x000fe20007ffe1ff */
[-C--:B------:R-:W-:Y:S01]  /*0490*/  FFMA.FTZ R7, R9, R0.reuse, -1 ;  /* 0xbf80000009077423 */ /* 0x080fe20000010000 */
[----:B------:R-:W-:Y:S02]  /*04a0*/  IADD3 R8, R3, -R6, RZ ;  /* 0x8000000603087210 */ /* 0x000fe40007ffe0ff */
[----:B------:R-:W-:Y:S01]  /*04b0*/  IADD3 R9, R4, -R5, RZ ;  /* 0x8000000504097210 */ /* 0x000fe20007ffe0ff */
[----:B------:R-:W-:Y:S01]  /*04c0*/  FFMA.FTZ R0, R13, R0, -1 ;  /* 0xbf8000000d007423 */ /* 0x000fe20000010000 */
[----:B------:R-:W-:Y:S01]  /*04d0*/  MOV R12, 0x3d39bf78 ;  /* 0x3d39bf78000c7802 */ /* 0x000fe20000000f00 */
[----:B------:R-:W-:Y:S02]  /*04e0*/  FADD R7, R8, R7 ;  /* 0x0000000708077221 */ /* 0x000fe40000000000 */
[----:B------:R-:W-:Y:S02]  /*04f0*/  FADD R0, R9, R0 ;  /* 0x0000000009007221 */ /* 0x000fe40000000000 */
[----:B------:R-:W-:-:S02]  /*0500*/  FFMA.FTZ R8, R7, -R12, 0.10546888411045074463 ;  /* 0x3dd8001207087423 */ /* 0x000fc4000001080c */
[C---:B------:R-:W-:Y:S02]  /*0510*/  FFMA.FTZ R9, R0.reuse, -R12, 0.10546888411045074463 ;  /* 0x3dd8001200097423 */ /* 0x040fe4000001080c */
[C---:B------:R-:W-:Y:S02]  /*0520*/  FFMA.FTZ R8, R7.reuse, R8, -0.13229703903198242188 ;  /* 0xbe0778e007087423 */ /* 0x040fe40000010008 */
[C---:B------:R-:W-:Y:S02]  /*0530*/  FFMA.FTZ R9, R0.reuse, R9, -0.13229703903198242188 ;  /* 0xbe0778e000097423 */ /* 0x040fe40000010009 */
[C---:B------:R-:W-:Y:S02]  /*0540*/  FFMA.FTZ R8, R7.reuse, R8, 0.14491446316242218018 ;  /* 0x3e14647507087423 */ /* 0x040fe40000010008 */
[----:B------:R-:W-:Y:S02]  /*0550*/  FFMA.FTZ R9, R0, R9, 0.14491446316242218018 ;  /* 0x3e14647500097423 */ /* 0x000fe40000010009 */
[----:B------:R-:W-:-:S02]  /*0560*/  FFMA.FTZ R8, R7, R8, -0.16641564667224884033 ;  /* 0xbe2a68dd07087423 */ /* 0x000fc40000010008 */
[C---:B------:R-:W-:Y:S02]  /*0570*/  FFMA.FTZ R9, R0.reuse, R9, -0.16641564667224884033 ;  /* 0xbe2a68dd00097423 */ /* 0x040fe40000010009 */
[C---:B------:R-:W-:Y:S02]  /*0580*/  FFMA.FTZ R8, R7.reuse, R8, 0.19988867640495300293 ;  /* 0x3e4caf9e07087423 */ /* 0x040fe40000010008 */
[C---:B------:R-:W-:Y:S02]  /*0590*/  FFMA.FTZ R9, R0.reuse, R9, 0.19988867640495300293 ;  /* 0x3e4caf9e00097423 */ /* 0x040fe40000010009 */
[----:B------:R-:W-:Y:S02]  /*05a0*/  FFMA.FTZ R8, R7, R8, -0.25000196695327758789 ;  /* 0xbe80004207087423 */ /* 0x000fe40000010008 */
[----:B------:R-:W-:Y:S01]  /*05b0*/  FFMA.FTZ R9, R0, R9, -0.25000196695327758789 ;  /* 0xbe80004200097423 */ /* 0x000fe20000010009 */
[----:B------:R-:W-:Y:S01]  /*05c0*/  ISETP.GE.U32.AND P2, PT, R3, 0x7f800000, PT ;  /* 0x7f8000000300780c */ /* 0x000fe20003f46070 */
[----:B------:R-:W-:-:S02]  /*05d0*/  FFMA.FTZ R8, R7, R8, 0.33333510160446166992 ;  /* 0x3eaaaae607087423 */ /* 0x000fc40000010008 */
[C---:B------:R-:W-:Y:S02]  /*05e0*/  FFMA.FTZ R9, R0.reuse, R9, 0.33333510160446166992 ;  /* 0x3eaaaae600097423 */ /* 0x040fe40000010009 */
[C---:B------:R-:W-:Y:S02]  /*05f0*/  FFMA.FTZ R8, R7.reuse, R8, -0.5 ;  /* 0xbf00000007087423 */ /* 0x040fe40000010008 */
[C---:B------:R-:W-:Y:S01]  /*0600*/  FFMA.FTZ R9, R0.reuse, R9, -0.5 ;  /* 0xbf00000000097423 */ /* 0x040fe20000010009 */
[----:B------:R-:W-:Y:S01]  /*0610*/  I2FP.F32.S32 R5, R5 ;  /* 0x0000000500057245 */ /* 0x000fe20000201400 */
[C---:B------:R-:W-:Y:S01]  /*0620*/  FMUL R8, R7.reuse, R8 ;  /* 0x0000000807087220 */ /* 0x040fe20000400000 */
[----:B------:R-:W-:Y:S01]  /*0630*/  I2FP.F32.S32 R6, R6 ;  /* 0x0000000600067245 */ /* 0x000fe20000201400 */
[C---:B------:R-:W-:Y:S02]  /*0640*/  FMUL R9, R0.reuse, R9 ;  /* 0x0000000900097220 */ /* 0x040fe40000400000 */
[----:B------:R-:W-:Y:S01]  /*0650*/  FFMA.FTZ R7, R7, R8, R7 ;  /* 0x0000000807077223 */ /* 0x000fe20000010007 */
[----:B------:R-:W-:Y:S01]  /*0660*/  FMUL R5, R5, 1.1920928955078125e-07 ;  /* 0x3400000005057820 */ /* 0x000fe20000400000 */
[----:B------:R-:W-:Y:S01]  /*0670*/  FFMA.FTZ R0, R0, R9, R0 ;  /* 0x0000000900007223 */ /* 0x000fe20000010000 */
[----:B------:R-:W-:Y:S01]  /*0680*/  FMUL R6, R6, 1.1920928955078125e-07 ;  /* 0x3400000006067820 */ /* 0x000fe20000400000 */
[----:B------:R-:W-:-:S02]  /*0690*/  FSETP.GT.AND P0, PT, R10, 20, PT ;  /* 0x41a000000a00780b */ /* 0x000fc40003f04000 */
[----:B------:R-:W-:Y:S01]  /*06a0*/  ISETP.GE.U32.AND P1, PT, R4, 0x7f800000, PT ;  /* 0x7f8000000400780c */ /* 0x000fe20003f26070 */
[----:B------:R-:W-:Y:S01]  /*06b0*/  FFMA.FTZ R0, R5, 0.69314718246459960938, R0 ;  /* 0x3f31721805007823 */ /* 0x000fe20000010000 */
[----:B------:R-:W-:Y:S01]  /*06c0*/  FFMA.FTZ R7, R6, 0.69314718246459960938, R7 ;  /* 0x3f31721806077823 */ /* 0x000fe20000010007 */
[----:B------:R-:W-:Y:S10]  /*06d0*/  @!P2 BRA `(.L_x_1) ;  /* 0x000000000014a947 */ /* 0x000ff40003800000 */
[C---:B------:R-:W-:Y:S02]  /*06e0*/  ISETP.GE.AND P2, PT, R3.reuse, -0x407fffff, PT ;  /* 0xbf8000010300780c */ /* 0x040fe40003f46270 */
[----:B------:R-:W-:-:S11]  /*06f0*/  FSETP.NEU.AND P3, PT, R3, RZ, PT ;  /* 0x000000ff0300720b */ /* 0x000fd60003f6d000 */
[----:B------:R-:W-:-:S05]  /*0700*/  @P2 MOV R6, 0x7f800000 ;  /* 0x7f80000000062802 */ /* 0x000fca0000000f00 */
[----:B------:R-:W-:-:S05]  /*0710*/  @P2 FFMA.FTZ R7, R3, R6, +INF ;  /* 0x7f80000003072423 */ /* 0x000fca0000010006 */
[----:B------:R-:W-:-:S07]  /*0720*/  FSEL R7, R7, -RZ, P3 ;  /* 0x800000ff07077208 */ /* 0x000fce0001800000 */
.L_x_1:
[----:B------:R-:W-:Y:S05]  /*0730*/  BSYNC B0 ;  /* 0x0000000000007941 */ /* 0x000fea0003800000 */
.L_x_0:
[----:B------:R-:W-:Y:S04]  /*0740*/  BSSY B0, `(.L_x_2) ;  /* 0x0000007000007945 */ /* 0x000fe80003800000 */
[----:B------:R-:W-:Y:S05]  /*0750*/  @!P1 BRA `(.L_x_3) ;  /* 0x0000000000149947 */ /* 0x000fea0003800000 */
[C---:B------:R-:W-:Y:S02]  /*0760*/  ISETP.GE.AND P1, PT, R4.reuse, -0x407fffff, PT ;  /* 0xbf8000010400780c */ /* 0x040fe40003f26270 */
[----:B------:R-:W-:-:S11]  /*0770*/  FSETP.NEU.AND P2, PT, R4, RZ, PT ;  /* 0x000000ff0400720b */ /* 0x000fd60003f4d000 */
[----:B------:R-:W-:-:S05]  /*0780*/  @P1 MOV R3, 0x7f800000 ;  /* 0x7f80000000031802 */ /* 0x000fca0000000f00 */
[----:B------:R-:W-:-:S05]  /*0790*/  @P1 FFMA.FTZ R0, R4, R3, +INF ;  /* 0x7f80000004001423 */ /* 0x000fca0000010003 */
[----:B------:R-:W-:-:S07]  /*07a0*/  FSEL R0, R0, -RZ, P2 ;  /* 0x800000ff00007208 */ /* 0x000fce0001000000 */
.L_x_3:
[----:B------:R-:W-:Y:S05]  /*07b0*/  BSYNC B0 ;  /* 0x0000000000007941 */ /* 0x000fea0003800000 */
.L_x_2:
[----:B------:R-:W-:Y:S01]  /*07c0*/  FSEL R7, R10, R7, P0 ;  /* 0x000000070a077208 */ /* 0x000fe20000000000 */
[----:B------:R-:W-:Y:S01]  /*07d0*/  BSSY B0, `(.L_x_4) ;  /* 0x0000017000007945 */ /* 0x000fe20003800000 */
[----:B------:R-:W-:-:S03]  /*07e0*/  FSETP.GT.AND P0, PT, R11, 20, PT ;  /* 0x41a000000b00780b */ /* 0x000fc60003f04000 */
[----:B------:R-:W-:Y:S01]  /*07f0*/  FADD.FTZ R6, |R7|, -RZ ;  /* 0x800000ff07067221 */ /* 0x000fe20000010200 */
[----:B------:R-:W-:-:S04]  /*0800*/  FSEL R3, R11, R0, P0 ;  /* 0x000000000b037208 */ /* 0x000fc80000000000 */
[----:B------:R-:W-:-:S13]  /*0810*/  FSETP.GE.AND P1, PT, R6, 0.60000002384185791016, PT ;  /* 0x3f19999a0600780b */ /* 0x000fda0003f26000 */
[----:B------:R-:W-:Y:S05]  /*0820*/  @!P1 BRA `(.L_x_5) ;  /* 0x0000000000289947 */ /* 0x000fea0003800000 */
[C---:B------:R-:W-:Y:S01]  /*0830*/  FMUL R0, R6.reuse, 2.8853900432586669922 ;  /* 0x4038aa3b06007820 */ /* 0x040fe20000400000 */
[----:B------:R-:W-:Y:S01]  /*0840*/  HFMA2.MMA R5, -RZ, RZ, 1.875, 0 ;  /* 0x3f800000ff057435 */ /* 0x000fe200000001ff */
[----:B------:R-:W-:-:S04]  /*0850*/  FSETP.GE.AND P0, PT, R6, 9.010913848876953125, PT ;  /* 0x41102cb40600780b */ /* 0x000fc80003f06000 */
[----:B------:R-:W0:Y:S02]  /*0860*/  MUFU.EX2 R0, R0 ;  /* 0x0000000000007308 */ /* 0x000e240000000800 */
[----:B0-----:R-:W-:-:S06]  /*0870*/  FADD R4, R0, 1 ;  /* 0x3f80000000047421 */ /* 0x001fcc0000000000 */
[----:B------:R-:W0:Y:S02]  /*0880*/  MUFU.RCP R4, R4 ;  /* 0x0000000400047308 */ /* 0x000e240000001000 */
[----:B0-----:R-:W-:-:S05]  /*0890*/  FFMA.FTZ R5, R4, -2, R5 ;  /* 0xc000000004057823 */ /* 0x001fca0000010005 */
[----:B------:R-:W-:-:S04]  /*08a0*/  FSEL R5, R5, 1, !P0 ;  /* 0x3f80000005057808 */ /* 0x000fc80004000000 */
[----:B------:R-:W-:Y:S01]  /*08b0*/  LOP3.LUT R5, R5, 0x80000000, R7, 0xf8, !PT ;  /* 0x8000000005057812 */ /* 0x000fe200078ef807 */
[----:B------:R-:W-:Y:S06]  /*08c0*/  BRA `(.L_x_6) ;  /* 0x00000000001c7947 */ /* 0x000fec0003800000 */
.L_x_5:
[----:B------:R-:W-:Y:S01]  /*08d0*/  MOV R0, 0x3c80f082 ;  /* 0x3c80f08200007802 */ /* 0x000fe20000000f00 */
[----:B------:R-:W-:-:S04]  /*08e0*/  FMUL R5, R7, R7 ;  /* 0x0000000707057220 */ /* 0x000fc80000400000 */
[----:B------:R-:W-:-:S04]  /*08f0*/  FFMA.FTZ R0, R5, R0, -0.052303962409496307373 ;  /* 0xbd563cae05007423 */ /* 0x000fc80000010000 */
[----:B------:R-:W-:-:S04]  /*0900*/  FFMA.FTZ R0, R5, R0, 0.1331529766321182251 ;  /* 0x3e08594105007423 */ /* 0x000fc80000010000 */
[----:B------:R-:W-:-:S04]  /*0910*/  FFMA.FTZ R0, R5, R0, -0.33332768082618713379 ;  /* 0xbeaaa9ed05007423 */ /* 0x000fc80000010000 */
[----:B------:R-:W-:-:S04]  /*0920*/  FFMA.FTZ R0, R5, R0, RZ ;  /* 0x0000000005007223 */ /* 0x000fc800000100ff */
[----:B------:R-:W-:-:S07]  /*0930*/  FFMA.FTZ R5, R7, R0, R7 ;  /* 0x0000000007057223 */ /* 0x000fce0000010007 */
.L_x_6:
[----:B------:R-:W-:Y:S05]  /*0940*/  BSYNC B0 ;  /* 0x0000000000007941 */ /* 0x000fea0003800000 */
.L_x_4:
[----:B------:R-:W-:Y:S01]  /*0950*/  FADD.FTZ R8, |R3|, -RZ ;  /* 0x800000ff03087221 */ /* 0x000fe20000010200 */
[----:B------:R-:W-:Y:S01]  /*0960*/  BSSY B0, `(.L_x_7) ;  /* 0x0000015000007945 */ /* 0x000fe20003800000 */
[----:B------:R-:W-:-:S03]  /*0970*/  SHF.R.S32.HI R9, RZ, 0x1f, R2 ;  /* 0x0000001fff097819 */ /* 0x000fc60000011402 */
        /* <DEDUP_REMOVED lines=12> */
.L_x_8:
[----:B------:R-:W-:Y:S01]  /*0a40*/  MOV R0, 0x3c80f082 ;  /* 0x3c80f08200007802 */ /* 0x000fe20000000f00 */
[----:B------:R-:W-:-:S04]  /*0a50*/  FMUL R7, R3, R3 ;  /* 0x0000000303077220 */ /* 0x000fc80000400000 */
[----:B------:R-:W-:-:S04]  /*0a60*/  FFMA.FTZ R0, R7, R0, -0.052303962409496307373 ;  /* 0xbd563cae07007423 */ /* 0x000fc80000010000 */
[----:B------:R-:W-:-:S04]  /*0a70*/  FFMA.FTZ R0, R7, R0, 0.1331529766321182251 ;  /* 0x3e08594107007423 */ /* 0x000fc80000010000 */
[----:B------:R-:W-:-:S04]  /*0a80*/  FFMA.FTZ R0, R7, R0, -0.33332768082618713379 ;  /* 0xbeaaa9ed07007423 */ /* 0x000fc80000010000 */
[----:B------:R-:W-:-:S04]  /*0a90*/  FFMA.FTZ R0, R7, R0, RZ ;  /* 0x0000000007007223 */ /* 0x000fc800000100ff */
[----:B------:R-:W-:-:S07]  /*0aa0*/  FFMA.FTZ R0, R3, R0, R3 ;  /* 0x0000000003007223 */ /* 0x000fce0000010003 */
.L_x_9:
[----:B------:R-:W-:Y:S05]  /*0ab0*/  BSYNC B0 ;  /* 0x0000000000007941 */ /* 0x000fea0003800000 */
.L_x_7:
[----:B------:R-:W-:Y:S01]  /*0ac0*/  ULDC.64 UR6, c[0x0][0x210] ;  /* 0x0000840000067ab9 */ /* 0x000fe20000000a00 */
[----:B------:R-:W-:Y:S01]  /*0ad0*/  FMUL R10, R10, R5 ;  /* 0x000000050a0a7220 */ /* 0x000fe20000400000 */
[----:B------:R-:W-:Y:S01]  /*0ae0*/  LEA R4, P0, R2, UR6, 0x2 ;  /* 0x0000000602047c11 */ /* 0x000fe2000f8010ff */
[----:B------:R-:W-:-:S03]  /*0af0*/  FMUL R11, R11, R0 ;  /* 0x000000000b0b7220 */ /* 0x000fc60000400000 */
[----:B------:R-:W-:-:S05]  /*0b00*/  LEA.HI.X R5, R2, UR7, R9, 0x2, P0 ;  /* 0x0000000702057c11 */ /* 0x000fca00080f1409 */
[----:B------:R-:W-:Y:S01]  /*0b10*/  STG.E.64 desc[UR4][R4.64], R10 ;  /* 0x0000000a04007986 */ /* 0x000fe2000c101b04 */
[----:B------:R-:W-:Y:S05]  /*0b20*/  EXIT ;  /* 0x000000000000794d */ /* 0x000fea0003800000 */
.L_x_10:
[----:B------:R-:W-:-:S00]  /*0b30*/  BRA `(.L_x_10) ;  /* 0xfffffffc00fc7947 */ /* 0x000fc0000383ffff */
[----:B------:R-:W-:-:S00]  /*0b40*/  NOP ;  /* 0x0000000000007918 */ /* 0x000fc00000000000 */
        /* <DEDUP_REMOVED lines=11> */
.L_x_11:


//--------------------- .nv.global.init           --------------------------
	.section	.nv.global.init,"aw",@progbits
.nv.global.init:
	.type		_$_str,@object
	.size		_$_str,(_$_str_$_2 - _$_str)
_$_str:
        /*0000*/ 	.byte	0x5f, 0x5f, 0x43, 0x55, 0x44, 0x41, 0x5f, 0x46, 0x54, 0x5a, 0x00
	.type		_$_str_$_2,@object
	.size		_$_str_$_2,(.L_1 - _$_str_$_2)
_$_str_$_2:
        /*000b*/ 	.byte	0x5f, 0x5f, 0x43, 0x55, 0x44, 0x41, 0x5f, 0x50, 0x52, 0x45, 0x43, 0x5f, 0x53, 0x51, 0x52, 0x54
        /*001b*/ 	.byte	0x00
.L_1:


//--------------------- .nv.constant0.triton_poi_fused__native_batch_norm_legit_no_training_mul_softplus_tanh_5 --------------------------
	.section	.nv.constant0.triton_poi_fused__native_batch_norm_legit_no_training_mul_softplus_tanh_5,"a",@progbits
	.sectionflags	@""
	.align	4
.nv.constant0.triton_poi_fused__native_batch_norm_legit_no_training_mul_softplus_tanh_5:
	.zero		580
